//
// Generated by NVIDIA NVVM Compiler
//
// Compiler Build ID: CL-36424714
// Cuda compilation tools, release 13.0, V13.0.88
// Based on NVVM 20.0.0
//

.version 9.0
.target sm_100
.address_size 64

	// .globl	default_function_kernel

.visible .entry default_function_kernel(
	.param .u64 .ptr .align 1 default_function_kernel_param_0
)
.maxntid 4
{
	.reg .pred 	%p<4>;
	.reg .b32 	%r<5>;
	.reg .b64 	%rd<5>;

	ld.param.u64 	%rd1, [default_function_kernel_param_0];
	mov.u32 	%r1, %tid.x;
	setp.eq.s32 	%p1, %r1, 3;
	setp.eq.s32 	%p2, %r1, 2;
	setp.eq.s32 	%p3, %r1, 1;
	selp.b32 	%r2, 5, 14, %p3;
	selp.b32 	%r3, 1, %r2, %p2;
	selp.b32 	%r4, 11, %r3, %p1;
	cvta.to.global.u64 	%rd2, %rd1;
	mul.wide.u32 	%rd3, %r1, 4;
	add.s64 	%rd4, %rd2, %rd3;
	st.global.u32 	[%rd4], %r4;
	ret;

}


// ===== COMPILED SASS (sm_100) =====

	.target	sm_100

	.elftype	@"ET_EXEC"


//--------------------- .note.nv.tkinfo           --------------------------
	.section	.note.nv.tkinfo,"",@"SHT_NOTE"
	.sectionflags	@"SHF_NOTE_NV_TKINFO"
	.tkinfo
        /*0018*/ 	.word	0x00000002
        /*0030*/ 	.string	""
        /*0030*/ 	.string	"ptxas"
        /*0030*/ 	.string	"Cuda compilation tools, release 13.0, V13.0.88"
        /*0030*/ 	.string	"Build cuda_13.0.r13.0/compiler.36424714_0"
        /*0030*/ 	.string	"-arch sm_100 -m 64 "



//--------------------- .note.nv.cuinfo           --------------------------
	.section	.note.nv.cuinfo,"",@"SHT_NOTE"
	.sectionflags	@"SHF_NOTE_NV_CUINFO"
        /*0018*/ 	.short	0x0002
        /*001a*/ 	.short	0x0064
        /*001c*/ 	.short	0x0082
	.zero		2


//--------------------- .nv.info                  --------------------------
	.section	.nv.info,"",@"SHT_CUDA_INFO"
	.align	4


	//----- nvinfo : EIATTR_REGCOUNT
	.align		4
        /*0000*/ 	.byte	0x04, 0x2f
        /*0002*/ 	.short	(.L_1 - .L_0)
	.align		4
.L_0:
        /*0004*/ 	.word	index@(default_function_kernel)
        /*0008*/ 	.word	0x00000008


	//----- nvinfo : EIATTR_FRAME_SIZE
	.align		4
.L_1:
        /*000c*/ 	.byte	0x04, 0x11
        /*000e*/ 	.short	(.L_3 - .L_2)
	.align		4
.L_2:
        /*0010*/ 	.word	index@(default_function_kernel)
        /*0014*/ 	.word	0x00000000


	//----- nvinfo : EIATTR_MIN_STACK_SIZE
	.align		4
.L_3:
        /*0018*/ 	.byte	0x04, 0x12
        /*001a*/ 	.short	(.L_5 - .L_4)
	.align		4
.L_4:
        /*001c*/ 	.word	index@(default_function_kernel)
        /*0020*/ 	.word	0x00000000
.L_5:


//--------------------- .nv.compat                --------------------------
	.section	.nv.compat,"",@"SHT_CUDA_COMPAT_INFO"
	.align	4
        /*0000*/ 	.byte	0x02, 0x09, 0x00, 0x00, 0x02, 0x02, 0x01, 0x00, 0x02, 0x05, 0x05, 0x00, 0x03, 0x07, 0x01, 0x01
        /*0010*/ 	.byte	0x02, 0x03, 0x00, 0x00, 0x02, 0x06, 0x01, 0x00, 0x04, 0x0b, 0x08, 0x00, 0x09, 0x00, 0x00, 0x00
        /*0020*/ 	.byte	0x00, 0x00, 0x00, 0x00


//--------------------- .nv.info.default_function_kernel --------------------------
	.section	.nv.info.default_function_kernel,"",@"SHT_CUDA_INFO"
	.sectionflags	@""
	.align	4


	//----- nvinfo : EIATTR_CUDA_API_VERSION
	.align		4
        /*0000*/ 	.byte	0x04, 0x37
        /*0002*/ 	.short	(.L_7 - .L_6)
.L_6:
        /*0004*/ 	.word	0x00000082


	//----- nvinfo : EIATTR_KPARAM_INFO
	.align		4
.L_7:
        /*0008*/ 	.byte	0x04, 0x17
        /*000a*/ 	.short	(.L_9 - .L_8)
.L_8:
        /*000c*/ 	.word	0x00000000
        /*0010*/ 	.short	0x0000
        /*0012*/ 	.short	0x0000
        /*0014*/ 	.byte	0x00, 0xf5, 0x21, 0x00


	//----- nvinfo : EIATTR_SPARSE_MMA_MASK
	.align		4
.L_9:
        /*0018*/ 	.byte	0x03, 0x50
        /*001a*/ 	.short	0x0000


	//----- nvinfo : EIATTR_MAXREG_COUNT
	.align		4
        /*001c*/ 	.byte	0x03, 0x1b
        /*001e*/ 	.short	0x00ff


	//----- nvinfo : EIATTR_MERCURY_ISA_VERSION
	.align		4
        /*0020*/ 	.byte	0x03, 0x5f
        /*0022*/ 	.short	0x0101


	//----- nvinfo : EIATTR_VRC_CTA_INIT_COUNT
	.align		4
        /*0024*/ 	.byte	0x02, 0x4a
	.zero		1
	.zero		1


	//----- nvinfo : EIATTR_EXIT_INSTR_OFFSETS
	.align		4
        /*0028*/ 	.byte	0x04, 0x1c
        /*002a*/ 	.short	(.L_11 - .L_10)


	//   ....[0]....
.L_10:
        /*002c*/ 	.word	0x000000d0


	//----- nvinfo : EIATTR_MAX_THREADS
	.align		4
.L_11:
        /*0030*/ 	.byte	0x04, 0x05
        /*0032*/ 	.short	(.L_13 - .L_12)
.L_12:
        /*0034*/ 	.word	0x00000004
        /*0038*/ 	.word	0x00000001
        /*003c*/ 	.word	0x00000001


	//----- nvinfo : EIATTR_CBANK_PARAM_SIZE
	.align		4
.L_13:
        /*0040*/ 	.byte	0x03, 0x19
        /*0042*/ 	.short	0x0008


	//----- nvinfo : EIATTR_PARAM_CBANK
	.align		4
        /*0044*/ 	.byte	0x04, 0x0a
        /*0046*/ 	.short	(.L_15 - .L_14)
	.align		4
.L_14:
        /*0048*/ 	.word	index@(.nv.constant0.default_function_kernel)
        /*004c*/ 	.short	0x0380
        /*004e*/ 	.short	0x0008


	//----- nvinfo : EIATTR_SW_WAR
	.align		4
.L_15:
        /*0050*/ 	.byte	0x04, 0x36
        /*0052*/ 	.short	(.L_17 - .L_16)
.L_16:
        /*0054*/ 	.word	0x00000008
.L_17:


//--------------------- .nv.callgraph             --------------------------
	.section	.nv.callgraph,"",@"SHT_CUDA_CALLGRAPH"
	.align	4
	.sectionentsize	8
	.align		4
        /*0000*/ 	.word	0x00000000
	.align		4
        /*0004*/ 	.word	0xffffffff
	.align		4
        /*0008*/ 	.word	0x00000000
	.align		4
        /*000c*/ 	.word	0xfffffffe
	.align		4
        /*0010*/ 	.word	0x00000000
	.align		4
        /*0014*/ 	.word	0xfffffffd
	.align		4
        /*0018*/ 	.word	0x00000000
	.align		4
        /*001c*/ 	.word	0xfffffffc


//--------------------- .text.default_function_kernel --------------------------
	.section	.text.default_function_kernel,"ax",@progbits
	.align	128
        .global         default_function_kernel
        .type           default_function_kernel,@function
        .size           default_function_kernel,(.L_x_1 - default_function_kernel)
        .other          default_function_kernel,@"STO_CUDA_ENTRY STV_DEFAULT"
default_function_kernel:
.text.default_function_kernel:
[----:B------:R-:W-:Y:S01]  /*0000*/  LDC R1, c[0x0][0x37c] ;  /* 0x0000df00ff017b82 */ /* 0x000fe20000000800 */
[----:B------:R-:W0:Y:S07]  /*0010*/  S2R R5, SR_TID.X ;  /* 0x0000000000057919 */ /* 0x000e2e0000002100 */
[----:B------:R-:W1:Y:S01]  /*0020*/  LDC.64 R2, c[0x0][0x380] ;  /* 0x0000e000ff027b82 */ /* 0x000e620000000a00 */
[----:B------:R-:W2:Y:S01]  /*0030*/  LDCU.64 UR4, c[0x0][0x358] ;  /* 0x00006b00ff0477ac */ /* 0x000ea20008000a00 */
[----:B------:R-:W-:Y:S01]  /*0040*/  IMAD.MOV.U32 R0, RZ, RZ, 0x5 ;  /* 0x00000005ff007424 */ /* 0x000fe200078e00ff */
[C---:B0-----:R-:W-:Y:S01]  /*0050*/  ISETP.NE.AND P1, PT, R5.reuse, 0x1, PT ;  /* 0x000000010500780c */ /* 0x041fe20003f25270 */
[C---:B-1----:R-:W-:Y:S01]  /*0060*/  IMAD.WIDE.U32 R2, R5.reuse, 0x4, R2 ;  /* 0x0000000405027825 */ /* 0x042fe200078e0002 */
[----:B------:R-:W-:-:S02]  /*0070*/  ISETP.NE.AND P0, PT, R5, 0x2, PT ;  /* 0x000000020500780c */ /* 0x000fc40003f05270 */
[----:B------:R-:W-:Y:S02]  /*0080*/  SEL R0, R0, 0xe, !P1 ;  /* 0x0000000e00007807 */ /* 0x000fe40004800000 */
[----:B------:R-:W-:Y:S02]  /*0090*/  ISETP.NE.AND P1, PT, R5, 0x3, PT ;  /* 0x000000030500780c */ /* 0x000fe40003f25270 */
[----:B------:R-:W-:-:S04]  /*00a0*/  SEL R0, R0, 0x1, P0 ;  /* 0x0000000100007807 */ /* 0x000fc80000000000 */
[----:B------:R-:W-:-:S05]  /*00b0*/  SEL R5, R0, 0xb, P1 ;  /* 0x0000000b00057807 */ /* 0x000fca0000800000 */
[----:B--2---:R-:W-:Y:S01]  /*00c0*/  STG.E desc[UR4][R2.64], R5 ;  /* 0x0000000502007986 */ /* 0x004fe2000c101904 */
[----:B------:R-:W-:Y:S05]  /*00d0*/  EXIT ;  /* 0x000000000000794d */ /* 0x000fea0003800000 */
.L_x_0:
[----:B------:R-:W-:-:S00]  /*00e0*/  BRA `(.L_x_0) ;  /* 0xfffffffc00fc7947 */ /* 0x000fc0000383ffff */
[----:B------:R-:W-:-:S00]  /*00f0*/  NOP ;  /* 0x0000000000007918 */ /* 0x000fc00000000000 */
        /* <DEDUP_REMOVED lines=8> */
.L_x_1:


//--------------------- .nv.shared.reserved.0     --------------------------
	.section	.nv.shared.reserved.0,"aw",@nobits
	.weak		__nv_reservedSMEM_offset_0_alias
	.size		__nv_reservedSMEM_offset_0_alias, 0, 64
	.other		__nv_reservedSMEM_offset_0_alias,@"STO_CUDA_RESERVED_SHARED STV_DEFAULT"
__nv_reservedSMEM_offset_0_alias:
	.zero		0
	.zero		64


//--------------------- .nv.constant0.default_function_kernel --------------------------
	.section	.nv.constant0.default_function_kernel,"a",@progbits
	.sectionflags	@""
	.align	4
.nv.constant0.default_function_kernel:
	.zero		904


//--------------------- SYMBOLS --------------------------

	.type		.nv.reservedSmem.offset0,@object
	.size		.nv.reservedSmem.offset0,0x4
